//
// Generated by NVIDIA NVVM Compiler
//
// Compiler Build ID: CL-36424714
// Cuda compilation tools, release 13.0, V13.0.88
// Based on NVVM 20.0.0
//

.version 9.0
.target sm_100
.address_size 64

	// .globl	_Z5saxpyidPdS_

.visible .entry _Z5saxpyidPdS_(
	.param .u32 _Z5saxpyidPdS__param_0,
	.param .f64 _Z5saxpyidPdS__param_1,
	.param .u64 .ptr .align 1 _Z5saxpyidPdS__param_2,
	.param .u64 .ptr .align 1 _Z5saxpyidPdS__param_3
)
{
	.reg .pred 	%p<2>;
	.reg .b32 	%r<6>;
	.reg .b64 	%rd<8>;
	.reg .b64 	%fd<5>;

	ld.param.u32 	%r2, [_Z5saxpyidPdS__param_0];
	ld.param.f64 	%fd1, [_Z5saxpyidPdS__param_1];
	ld.param.u64 	%rd1, [_Z5saxpyidPdS__param_2];
	ld.param.u64 	%rd2, [_Z5saxpyidPdS__param_3];
	mov.u32 	%r3, %tid.x;
	mov.u32 	%r4, %ntid.x;
	mov.u32 	%r5, %ctaid.x;
	mad.lo.s32 	%r1, %r4, %r5, %r3;
	setp.ge.s32 	%p1, %r1, %r2;
	@%p1 bra 	$L__BB0_2;
	cvta.to.global.u64 	%rd3, %rd1;
	cvta.to.global.u64 	%rd4, %rd2;
	mul.wide.s32 	%rd5, %r1, 8;
	add.s64 	%rd6, %rd3, %rd5;
	ld.global.f64 	%fd2, [%rd6];
	add.s64 	%rd7, %rd4, %rd5;
	ld.global.f64 	%fd3, [%rd7];
	fma.rn.f64 	%fd4, %fd1, %fd2, %fd3;
	st.global.f64 	[%rd7], %fd4;
$L__BB0_2:
	ret;

}


// ===== COMPILED SASS (sm_100) =====

	.target	sm_100

	.elftype	@"ET_EXEC"


//--------------------- .note.nv.tkinfo           --------------------------
	.section	.note.nv.tkinfo,"",@"SHT_NOTE"
	.sectionflags	@"SHF_NOTE_NV_TKINFO"
	.tkinfo
        /*0018*/ 	.word	0x00000002
        /*0030*/ 	.string	""
        /*0030*/ 	.string	"ptxas"
        /*0030*/ 	.string	"Cuda compilation tools, release 13.0, V13.0.88"
        /*0030*/ 	.string	"Build cuda_13.0.r13.0/compiler.36424714_0"
        /*0030*/ 	.string	"-arch sm_100 -m 64 "



//--------------------- .note.nv.cuinfo           --------------------------
	.section	.note.nv.cuinfo,"",@"SHT_NOTE"
	.sectionflags	@"SHF_NOTE_NV_CUINFO"
        /*0018*/ 	.short	0x0002
        /*001a*/ 	.short	0x0064
        /*001c*/ 	.short	0x0082
	.zero		2


//--------------------- .nv.info                  --------------------------
	.section	.nv.info,"",@"SHT_CUDA_INFO"
	.align	4


	//----- nvinfo : EIATTR_REGCOUNT
	.align		4
        /*0000*/ 	.byte	0x04, 0x2f
        /*0002*/ 	.short	(.L_1 - .L_0)
	.align		4
.L_0:
        /*0004*/ 	.word	index@(_Z5saxpyidPdS_)
        /*0008*/ 	.word	0x0000000a


	//----- nvinfo : EIATTR_FRAME_SIZE
	.align		4
.L_1:
        /*000c*/ 	.byte	0x04, 0x11
        /*000e*/ 	.short	(.L_3 - .L_2)
	.align		4
.L_2:
        /*0010*/ 	.word	index@(_Z5saxpyidPdS_)
        /*0014*/ 	.word	0x00000000


	//----- nvinfo : EIATTR_MIN_STACK_SIZE
	.align		4
.L_3:
        /*0018*/ 	.byte	0x04, 0x12
        /*001a*/ 	.short	(.L_5 - .L_4)
	.align		4
.L_4:
        /*001c*/ 	.word	index@(_Z5saxpyidPdS_)
        /*0020*/ 	.word	0x00000000
.L_5:


//--------------------- .nv.compat                --------------------------
	.section	.nv.compat,"",@"SHT_CUDA_COMPAT_INFO"
	.align	4
        /*0000*/ 	.byte	0x02, 0x09, 0x00, 0x00, 0x02, 0x02, 0x01, 0x00, 0x02, 0x05, 0x05, 0x00, 0x03, 0x07, 0x01, 0x01
        /*0010*/ 	.byte	0x02, 0x03, 0x00, 0x00, 0x02, 0x06, 0x01, 0x00, 0x04, 0x0b, 0x08, 0x00, 0x01, 0x00, 0x00, 0x00
        /*0020*/ 	.byte	0x00, 0x00, 0x00, 0x00


//--------------------- .nv.info._Z5saxpyidPdS_   --------------------------
	.section	.nv.info._Z5saxpyidPdS_,"",@"SHT_CUDA_INFO"
	.sectionflags	@""
	.align	4


	//----- nvinfo : EIATTR_CUDA_API_VERSION
	.align		4
        /*0000*/ 	.byte	0x04, 0x37
        /*0002*/ 	.short	(.L_7 - .L_6)
.L_6:
        /*0004*/ 	.word	0x00000082


	//----- nvinfo : EIATTR_KPARAM_INFO
	.align		4
.L_7:
        /*0008*/ 	.byte	0x04, 0x17
        /*000a*/ 	.short	(.L_9 - .L_8)
.L_8:
        /*000c*/ 	.word	0x00000000
        /*0010*/ 	.short	0x0003
        /*0012*/ 	.short	0x0018
        /*0014*/ 	.byte	0x00, 0xf5, 0x21, 0x00


	//----- nvinfo : EIATTR_KPARAM_INFO
	.align		4
.L_9:
        /*0018*/ 	.byte	0x04, 0x17
        /*001a*/ 	.short	(.L_11 - .L_10)
.L_10:
        /*001c*/ 	.word	0x00000000
        /*0020*/ 	.short	0x0002
        /*0022*/ 	.short	0x0010
        /*0024*/ 	.byte	0x00, 0xf5, 0x21, 0x00


	//----- nvinfo : EIATTR_KPARAM_INFO
	.align		4
.L_11:
        /*0028*/ 	.byte	0x04, 0x17
        /*002a*/ 	.short	(.L_13 - .L_12)
.L_12:
        /*002c*/ 	.word	0x00000000
        /*0030*/ 	.short	0x0001
        /*0032*/ 	.short	0x0008
        /*0034*/ 	.byte	0x00, 0xf0, 0x21, 0x00


	//----- nvinfo : EIATTR_KPARAM_INFO
	.align		4
.L_13:
        /*0038*/ 	.byte	0x04, 0x17
        /*003a*/ 	.short	(.L_15 - .L_14)
.L_14:
        /*003c*/ 	.word	0x00000000
        /*0040*/ 	.short	0x0000
        /*0042*/ 	.short	0x0000
        /*0044*/ 	.byte	0x00, 0xf0, 0x11, 0x00


	//----- nvinfo : EIATTR_SPARSE_MMA_MASK
	.align		4
.L_15:
        /*0048*/ 	.byte	0x03, 0x50
        /*004a*/ 	.short	0x0000


	//----- nvinfo : EIATTR_MAXREG_COUNT
	.align		4
        /*004c*/ 	.byte	0x03, 0x1b
        /*004e*/ 	.short	0x00ff


	//----- nvinfo : EIATTR_MERCURY_ISA_VERSION
	.align		4
        /*0050*/ 	.byte	0x03, 0x5f
        /*0052*/ 	.short	0x0101


	//----- nvinfo : EIATTR_VRC_CTA_INIT_COUNT
	.align		4
        /*0054*/ 	.byte	0x02, 0x4a
	.zero		1
	.zero		1


	//----- nvinfo : EIATTR_EXIT_INSTR_OFFSETS
	.align		4
        /*0058*/ 	.byte	0x04, 0x1c
        /*005a*/ 	.short	(.L_17 - .L_16)


	//   ....[0]....
.L_16:
        /*005c*/ 	.word	0x00000070


	//   ....[1]....
        /*0060*/ 	.word	0x00000120


	//----- nvinfo : EIATTR_CBANK_PARAM_SIZE
	.align		4
.L_17:
        /*0064*/ 	.byte	0x03, 0x19
        /*0066*/ 	.short	0x0020


	//----- nvinfo : EIATTR_PARAM_CBANK
	.align		4
        /*0068*/ 	.byte	0x04, 0x0a
        /*006a*/ 	.short	(.L_19 - .L_18)
	.align		4
.L_18:
        /*006c*/ 	.word	index@(.nv.constant0._Z5saxpyidPdS_)
        /*0070*/ 	.short	0x0380
        /*0072*/ 	.short	0x0020


	//----- nvinfo : EIATTR_SW_WAR
	.align		4
.L_19:
        /*0074*/ 	.byte	0x04, 0x36
        /*0076*/ 	.short	(.L_21 - .L_20)
.L_20:
        /*0078*/ 	.word	0x00000008
.L_21:


//--------------------- .nv.callgraph             --------------------------
	.section	.nv.callgraph,"",@"SHT_CUDA_CALLGRAPH"
	.align	4
	.sectionentsize	8
	.align		4
        /*0000*/ 	.word	0x00000000
	.align		4
        /*0004*/ 	.word	0xffffffff
	.align		4
        /*0008*/ 	.word	0x00000000
	.align		4
        /*000c*/ 	.word	0xfffffffe
	.align		4
        /*0010*/ 	.word	0x00000000
	.align		4
        /*0014*/ 	.word	0xfffffffd
	.align		4
        /*0018*/ 	.word	0x00000000
	.align		4
        /*001c*/ 	.word	0xfffffffc


//--------------------- .text._Z5saxpyidPdS_      --------------------------
	.section	.text._Z5saxpyidPdS_,"ax",@progbits
	.align	128
        .global         _Z5saxpyidPdS_
        .type           _Z5saxpyidPdS_,@function
        .size           _Z5saxpyidPdS_,(.L_x_1 - _Z5saxpyidPdS_)
        .other          _Z5saxpyidPdS_,@"STO_CUDA_ENTRY STV_DEFAULT"
_Z5saxpyidPdS_:
.text._Z5saxpyidPdS_:
[----:B------:R-:W-:Y:S01]  /*0000*/  LDC R1, c[0x0][0x37c] ;  /* 0x0000df00ff017b82 */ /* 0x000fe20000000800 */
[----:B------:R-:W0:Y:S01]  /*0010*/  S2R R7, SR_TID.X ;  /* 0x0000000000077919 */ /* 0x000e220000002100 */
[----:B------:R-:W0:Y:S01]  /*0020*/  LDCU UR4, c[0x0][0x360] ;  /* 0x00006c00ff0477ac */ /* 0x000e220008000800 */
[----:B------:R-:W0:Y:S01]  /*0030*/  S2R R0, SR_CTAID.X ;  /* 0x0000000000007919 */ /* 0x000e220000002500 */
[----:B------:R-:W1:Y:S01]  /*0040*/  LDCU UR5, c[0x0][0x380] ;  /* 0x00007000ff0577ac */ /* 0x000e620008000800 */
[----:B0-----:R-:W-:-:S05]  /*0050*/  IMAD R7, R0, UR4, R7 ;  /* 0x0000000400077c24 */ /* 0x001fca000f8e0207 */
[----:B-1----:R-:W-:-:S13]  /*0060*/  ISETP.GE.AND P0, PT, R7, UR5, PT ;  /* 0x0000000507007c0c */ /* 0x002fda000bf06270 */
[----:B------:R-:W-:Y:S05]  /*0070*/  @P0 EXIT ;  /* 0x000000000000094d */ /* 0x000fea0003800000 */
[----:B------:R-:W0:Y:S01]  /*0080*/  LDC.64 R2, c[0x0][0x390] ;  /* 0x0000e400ff027b82 */ /* 0x000e220000000a00 */
[----:B------:R-:W1:Y:S01]  /*0090*/  LDCU.64 UR4, c[0x0][0x358] ;  /* 0x00006b00ff0477ac */ /* 0x000e620008000a00 */
[----:B------:R-:W2:Y:S06]  /*00a0*/  LDCU.64 UR6, c[0x0][0x388] ;  /* 0x00007100ff0677ac */ /* 0x000eac0008000a00 */
[----:B------:R-:W3:Y:S01]  /*00b0*/  LDC.64 R4, c[0x0][0x398] ;  /* 0x0000e600ff047b82 */ /* 0x000ee20000000a00 */
[----:B0-----:R-:W-:-:S06]  /*00c0*/  IMAD.WIDE R2, R7, 0x8, R2 ;  /* 0x0000000807027825 */ /* 0x001fcc00078e0202 */
[----:B-1----:R-:W2:Y:S01]  /*00d0*/  LDG.E.64 R2, desc[UR4][R2.64] ;  /* 0x0000000402027981 */ /* 0x002ea2000c1e1b00 */
[----:B---3--:R-:W-:-:S05]  /*00e0*/  IMAD.WIDE R4, R7, 0x8, R4 ;  /* 0x0000000807047825 */ /* 0x008fca00078e0204 */
[----:B------:R-:W2:Y:S02]  /*00f0*/  LDG.E.64 R6, desc[UR4][R4.64] ;  /* 0x0000000404067981 */ /* 0x000ea4000c1e1b00 */
[----:B--2---:R-:W-:-:S07]  /*0100*/  DFMA R6, R2, UR6, R6 ;  /* 0x0000000602067c2b */ /* 0x004fce0008000006 */
[----:B------:R-:W-:Y:S01]  /*0110*/  STG.E.64 desc[UR4][R4.64], R6 ;  /* 0x0000000604007986 */ /* 0x000fe2000c101b04 */
[----:B------:R-:W-:Y:S05]  /*0120*/  EXIT ;  /* 0x000000000000794d */ /* 0x000fea0003800000 */
.L_x_0:
[----:B------:R-:W-:-:S00]  /*0130*/  BRA `(.L_x_0) ;  /* 0xfffffffc00fc7947 */ /* 0x000fc0000383ffff */
[----:B------:R-:W-:-:S00]  /*0140*/  NOP ;  /* 0x0000000000007918 */ /* 0x000fc00000000000 */
        /* <DEDUP_REMOVED lines=11> */
.L_x_1:


//--------------------- .nv.shared.reserved.0     --------------------------
	.section	.nv.shared.reserved.0,"aw",@nobits
	.weak		__nv_reservedSMEM_offset_0_alias
	.size		__nv_reservedSMEM_offset_0_alias, 0, 64
	.other		__nv_reservedSMEM_offset_0_alias,@"STO_CUDA_RESERVED_SHARED STV_DEFAULT"
__nv_reservedSMEM_offset_0_alias:
	.zero		0
	.zero		64


//--------------------- .nv.constant0._Z5saxpyidPdS_ --------------------------
	.section	.nv.constant0._Z5saxpyidPdS_,"a",@progbits
	.sectionflags	@""
	.align	4
.nv.constant0._Z5saxpyidPdS_:
	.zero		928


//--------------------- SYMBOLS --------------------------

	.type		.nv.reservedSmem.offset0,@object
	.size		.nv.reservedSmem.offset0,0x4
